//
// Generated by NVIDIA NVVM Compiler
//
// Compiler Build ID: CL-36424714
// Cuda compilation tools, release 13.0, V13.0.88
// Based on NVVM 20.0.0
//

.version 9.0
.target sm_100
.address_size 64

	// .globl	_Z6matSumPiS_S_

.visible .entry _Z6matSumPiS_S_(
	.param .u64 .ptr .align 1 _Z6matSumPiS_S__param_0,
	.param .u64 .ptr .align 1 _Z6matSumPiS_S__param_1,
	.param .u64 .ptr .align 1 _Z6matSumPiS_S__param_2
)
{
	.reg .pred 	%p<4>;
	.reg .b32 	%r<15>;
	.reg .b64 	%rd<11>;

	ld.param.u64 	%rd1, [_Z6matSumPiS_S__param_0];
	ld.param.u64 	%rd2, [_Z6matSumPiS_S__param_1];
	ld.param.u64 	%rd3, [_Z6matSumPiS_S__param_2];
	mov.u32 	%r2, %ctaid.x;
	mov.u32 	%r3, %ntid.x;
	mov.u32 	%r4, %tid.x;
	mad.lo.s32 	%r5, %r2, %r3, %r4;
	mov.u32 	%r6, %ctaid.y;
	mov.u32 	%r7, %ntid.y;
	mov.u32 	%r8, %tid.y;
	mad.lo.s32 	%r9, %r6, %r7, %r8;
	shl.b32 	%r11, %r9, 1;
	add.s32 	%r1, %r11, %r5;
	setp.gt.s32 	%p1, %r5, 1;
	setp.gt.u32 	%p2, %r9, 1;
	or.pred  	%p3, %p1, %p2;
	@%p3 bra 	$L__BB0_2;
	cvta.to.global.u64 	%rd4, %rd1;
	cvta.to.global.u64 	%rd5, %rd2;
	cvta.to.global.u64 	%rd6, %rd3;
	mul.wide.s32 	%rd7, %r1, 4;
	add.s64 	%rd8, %rd4, %rd7;
	ld.global.u32 	%r12, [%rd8];
	add.s64 	%rd9, %rd5, %rd7;
	ld.global.u32 	%r13, [%rd9];
	add.s32 	%r14, %r13, %r12;
	add.s64 	%rd10, %rd6, %rd7;
	st.global.u32 	[%rd10], %r14;
$L__BB0_2:
	ret;

}


// ===== COMPILED SASS (sm_100) =====

	.target	sm_100

	.elftype	@"ET_EXEC"


//--------------------- .note.nv.tkinfo           --------------------------
	.section	.note.nv.tkinfo,"",@"SHT_NOTE"
	.sectionflags	@"SHF_NOTE_NV_TKINFO"
	.tkinfo
        /*0018*/ 	.word	0x00000002
        /*0030*/ 	.string	""
        /*0030*/ 	.string	"ptxas"
        /*0030*/ 	.string	"Cuda compilation tools, release 13.0, V13.0.88"
        /*0030*/ 	.string	"Build cuda_13.0.r13.0/compiler.36424714_0"
        /*0030*/ 	.string	"-arch sm_100 -m 64 "



//--------------------- .note.nv.cuinfo           --------------------------
	.section	.note.nv.cuinfo,"",@"SHT_NOTE"
	.sectionflags	@"SHF_NOTE_NV_CUINFO"
        /*0018*/ 	.short	0x0002
        /*001a*/ 	.short	0x0064
        /*001c*/ 	.short	0x0082
	.zero		2


//--------------------- .nv.info                  --------------------------
	.section	.nv.info,"",@"SHT_CUDA_INFO"
	.align	4


	//----- nvinfo : EIATTR_REGCOUNT
	.align		4
        /*0000*/ 	.byte	0x04, 0x2f
        /*0002*/ 	.short	(.L_1 - .L_0)
	.align		4
.L_0:
        /*0004*/ 	.word	index@(_Z6matSumPiS_S_)
        /*0008*/ 	.word	0x0000000c


	//----- nvinfo : EIATTR_FRAME_SIZE
	.align		4
.L_1:
        /*000c*/ 	.byte	0x04, 0x11
        /*000e*/ 	.short	(.L_3 - .L_2)
	.align		4
.L_2:
        /*0010*/ 	.word	index@(_Z6matSumPiS_S_)
        /*0014*/ 	.word	0x00000000


	//----- nvinfo : EIATTR_MIN_STACK_SIZE
	.align		4
.L_3:
        /*0018*/ 	.byte	0x04, 0x12
        /*001a*/ 	.short	(.L_5 - .L_4)
	.align		4
.L_4:
        /*001c*/ 	.word	index@(_Z6matSumPiS_S_)
        /*0020*/ 	.word	0x00000000
.L_5:


//--------------------- .nv.compat                --------------------------
	.section	.nv.compat,"",@"SHT_CUDA_COMPAT_INFO"
	.align	4
        /*0000*/ 	.byte	0x02, 0x09, 0x00, 0x00, 0x02, 0x02, 0x01, 0x00, 0x02, 0x05, 0x05, 0x00, 0x03, 0x07, 0x01, 0x01
        /*0010*/ 	.byte	0x02, 0x03, 0x00, 0x00, 0x02, 0x06, 0x01, 0x00, 0x04, 0x0b, 0x08, 0x00, 0x09, 0x00, 0x00, 0x00
        /*0020*/ 	.byte	0x00, 0x00, 0x00, 0x00


//--------------------- .nv.info._Z6matSumPiS_S_  --------------------------
	.section	.nv.info._Z6matSumPiS_S_,"",@"SHT_CUDA_INFO"
	.sectionflags	@""
	.align	4


	//----- nvinfo : EIATTR_CUDA_API_VERSION
	.align		4
        /*0000*/ 	.byte	0x04, 0x37
        /*0002*/ 	.short	(.L_7 - .L_6)
.L_6:
        /*0004*/ 	.word	0x00000082


	//----- nvinfo : EIATTR_KPARAM_INFO
	.align		4
.L_7:
        /*0008*/ 	.byte	0x04, 0x17
        /*000a*/ 	.short	(.L_9 - .L_8)
.L_8:
        /*000c*/ 	.word	0x00000000
        /*0010*/ 	.short	0x0002
        /*0012*/ 	.short	0x0010
        /*0014*/ 	.byte	0x00, 0xf5, 0x21, 0x00


	//----- nvinfo : EIATTR_KPARAM_INFO
	.align		4
.L_9:
        /*0018*/ 	.byte	0x04, 0x17
        /*001a*/ 	.short	(.L_11 - .L_10)
.L_10:
        /*001c*/ 	.word	0x00000000
        /*0020*/ 	.short	0x0001
        /*0022*/ 	.short	0x0008
        /*0024*/ 	.byte	0x00, 0xf5, 0x21, 0x00


	//----- nvinfo : EIATTR_KPARAM_INFO
	.align		4
.L_11:
        /*0028*/ 	.byte	0x04, 0x17
        /*002a*/ 	.short	(.L_13 - .L_12)
.L_12:
        /*002c*/ 	.word	0x00000000
        /*0030*/ 	.short	0x0000
        /*0032*/ 	.short	0x0000
        /*0034*/ 	.byte	0x00, 0xf5, 0x21, 0x00


	//----- nvinfo : EIATTR_SPARSE_MMA_MASK
	.align		4
.L_13:
        /*0038*/ 	.byte	0x03, 0x50
        /*003a*/ 	.short	0x0000


	//----- nvinfo : EIATTR_MAXREG_COUNT
	.align		4
        /*003c*/ 	.byte	0x03, 0x1b
        /*003e*/ 	.short	0x00ff


	//----- nvinfo : EIATTR_MERCURY_ISA_VERSION
	.align		4
        /*0040*/ 	.byte	0x03, 0x5f
        /*0042*/ 	.short	0x0101


	//----- nvinfo : EIATTR_VRC_CTA_INIT_COUNT
	.align		4
        /*0044*/ 	.byte	0x02, 0x4a
	.zero		1
	.zero		1


	//----- nvinfo : EIATTR_EXIT_INSTR_OFFSETS
	.align		4
        /*0048*/ 	.byte	0x04, 0x1c
        /*004a*/ 	.short	(.L_15 - .L_14)


	//   ....[0]....
.L_14:
        /*004c*/ 	.word	0x000000b0


	//   ....[1]....
        /*0050*/ 	.word	0x00000180


	//----- nvinfo : EIATTR_CBANK_PARAM_SIZE
	.align		4
.L_15:
        /*0054*/ 	.byte	0x03, 0x19
        /*0056*/ 	.short	0x0018


	//----- nvinfo : EIATTR_PARAM_CBANK
	.align		4
        /*0058*/ 	.byte	0x04, 0x0a
        /*005a*/ 	.short	(.L_17 - .L_16)
	.align		4
.L_16:
        /*005c*/ 	.word	index@(.nv.constant0._Z6matSumPiS_S_)
        /*0060*/ 	.short	0x0380
        /*0062*/ 	.short	0x0018


	//----- nvinfo : EIATTR_SW_WAR
	.align		4
.L_17:
        /*0064*/ 	.byte	0x04, 0x36
        /*0066*/ 	.short	(.L_19 - .L_18)
.L_18:
        /*0068*/ 	.word	0x00000008
.L_19:


//--------------------- .nv.callgraph             --------------------------
	.section	.nv.callgraph,"",@"SHT_CUDA_CALLGRAPH"
	.align	4
	.sectionentsize	8
	.align		4
        /*0000*/ 	.word	0x00000000
	.align		4
        /*0004*/ 	.word	0xffffffff
	.align		4
        /*0008*/ 	.word	0x00000000
	.align		4
        /*000c*/ 	.word	0xfffffffe
	.align		4
        /*0010*/ 	.word	0x00000000
	.align		4
        /*0014*/ 	.word	0xfffffffd
	.align		4
        /*0018*/ 	.word	0x00000000
	.align		4
        /*001c*/ 	.word	0xfffffffc


//--------------------- .text._Z6matSumPiS_S_     --------------------------
	.section	.text._Z6matSumPiS_S_,"ax",@progbits
	.align	128
        .global         _Z6matSumPiS_S_
        .type           _Z6matSumPiS_S_,@function
        .size           _Z6matSumPiS_S_,(.L_x_1 - _Z6matSumPiS_S_)
        .other          _Z6matSumPiS_S_,@"STO_CUDA_ENTRY STV_DEFAULT"
_Z6matSumPiS_S_:
.text._Z6matSumPiS_S_:
[----:B------:R-:W-:Y:S01]  /*0000*/  LDC R1, c[0x0][0x37c] ;  /* 0x0000df00ff017b82 */ /* 0x000fe20000000800 */
[----:B------:R-:W0:Y:S07]  /*0010*/  S2R R2, SR_TID.Y ;  /* 0x0000000000027919 */ /* 0x000e2e0000002200 */
[----:B------:R-:W1:Y:S01]  /*0020*/  LDC R0, c[0x0][0x360] ;  /* 0x0000d800ff007b82 */ /* 0x000e620000000800 */
[----:B------:R-:W1:Y:S07]  /*0030*/  S2R R3, SR_TID.X ;  /* 0x0000000000037919 */ /* 0x000e6e0000002100 */
[----:B------:R-:W0:Y:S08]  /*0040*/  S2UR UR5, SR_CTAID.Y ;  /* 0x00000000000579c3 */ /* 0x000e300000002600 */
[----:B------:R-:W0:Y:S08]  /*0050*/  LDC R7, c[0x0][0x364] ;  /* 0x0000d900ff077b82 */ /* 0x000e300000000800 */
[----:B------:R-:W1:Y:S01]  /*0060*/  S2UR UR4, SR_CTAID.X ;  /* 0x00000000000479c3 */ /* 0x000e620000002500 */
[----:B0-----:R-:W-:-:S05]  /*0070*/  IMAD R7, R7, UR5, R2 ;  /* 0x0000000507077c24 */ /* 0x001fca000f8e0202 */
[----:B------:R-:W-:Y:S01]  /*0080*/  ISETP.GT.U32.AND P0, PT, R7, 0x1, PT ;  /* 0x000000010700780c */ /* 0x000fe20003f04070 */
[----:B-1----:R-:W-:-:S05]  /*0090*/  IMAD R0, R0, UR4, R3 ;  /* 0x0000000400007c24 */ /* 0x002fca000f8e0203 */
[----:B------:R-:W-:-:S13]  /*00a0*/  ISETP.GT.OR P0, PT, R0, 0x1, P0 ;  /* 0x000000010000780c */ /* 0x000fda0000704670 */
[----:B------:R-:W-:Y:S05]  /*00b0*/  @P0 EXIT ;  /* 0x000000000000094d */ /* 0x000fea0003800000 */
[----:B------:R-:W0:Y:S01]  /*00c0*/  LDC.64 R2, c[0x0][0x380] ;  /* 0x0000e000ff027b82 */ /* 0x000e220000000a00 */
[----:B------:R-:W1:Y:S01]  /*00d0*/  LDCU.64 UR4, c[0x0][0x358] ;  /* 0x00006b00ff0477ac */ /* 0x000e620008000a00 */
[----:B------:R-:W-:-:S06]  /*00e0*/  LEA R9, R7, R0, 0x1 ;  /* 0x0000000007097211 */ /* 0x000fcc00078e08ff */
[----:B------:R-:W2:Y:S08]  /*00f0*/  LDC.64 R4, c[0x0][0x388] ;  /* 0x0000e200ff047b82 */ /* 0x000eb00000000a00 */
[----:B------:R-:W3:Y:S01]  /*0100*/  LDC.64 R6, c[0x0][0x390] ;  /* 0x0000e400ff067b82 */ /* 0x000ee20000000a00 */
[----:B0-----:R-:W-:-:S06]  /*0110*/  IMAD.WIDE R2, R9, 0x4, R2 ;  /* 0x0000000409027825 */ /* 0x001fcc00078e0202 */
[----:B-1----:R-:W4:Y:S01]  /*0120*/  LDG.E R2, desc[UR4][R2.64] ;  /* 0x0000000402027981 */ /* 0x002f22000c1e1900 */
[----:B--2---:R-:W-:-:S06]  /*0130*/  IMAD.WIDE R4, R9, 0x4, R4 ;  /* 0x0000000409047825 */ /* 0x004fcc00078e0204 */
[----:B------:R-:W4:Y:S01]  /*0140*/  LDG.E R5, desc[UR4][R4.64] ;  /* 0x0000000404057981 */ /* 0x000f22000c1e1900 */
[----:B---3--:R-:W-:Y:S01]  /*0150*/  IMAD.WIDE R6, R9, 0x4, R6 ;  /* 0x0000000409067825 */ /* 0x008fe200078e0206 */
[----:B----4-:R-:W-:-:S05]  /*0160*/  IADD3 R9, PT, PT, R2, R5, RZ ;  /* 0x0000000502097210 */ /* 0x010fca0007ffe0ff */
[----:B------:R-:W-:Y:S01]  /*0170*/  STG.E desc[UR4][R6.64], R9 ;  /* 0x0000000906007986 */ /* 0x000fe2000c101904 */
[----:B------:R-:W-:Y:S05]  /*0180*/  EXIT ;  /* 0x000000000000794d */ /* 0x000fea0003800000 */
.L_x_0:
[----:B------:R-:W-:-:S00]  /*0190*/  BRA `(.L_x_0) ;  /* 0xfffffffc00fc7947 */ /* 0x000fc0000383ffff */
[----:B------:R-:W-:-:S00]  /*01a0*/  NOP ;  /* 0x0000000000007918 */ /* 0x000fc00000000000 */
        /* <DEDUP_REMOVED lines=13> */
.L_x_1:


//--------------------- .nv.shared.reserved.0     --------------------------
	.section	.nv.shared.reserved.0,"aw",@nobits
	.weak		__nv_reservedSMEM_offset_0_alias
	.size		__nv_reservedSMEM_offset_0_alias, 0, 64
	.other		__nv_reservedSMEM_offset_0_alias,@"STO_CUDA_RESERVED_SHARED STV_DEFAULT"
__nv_reservedSMEM_offset_0_alias:
	.zero		0
	.zero		64


//--------------------- .nv.constant0._Z6matSumPiS_S_ --------------------------
	.section	.nv.constant0._Z6matSumPiS_S_,"a",@progbits
	.sectionflags	@""
	.align	4
.nv.constant0._Z6matSumPiS_S_:
	.zero		920


//--------------------- SYMBOLS --------------------------

	.type		.nv.reservedSmem.offset0,@object
	.size		.nv.reservedSmem.offset0,0x4
